//
// Generated by NVIDIA NVVM Compiler
//
// Compiler Build ID: CL-36424714
// Cuda compilation tools, release 13.0, V13.0.88
// Based on NVVM 20.0.0
//

.version 9.0
.target sm_100
.address_size 64

	// .globl	_Z10cuda_hellov
.extern .func  (.param .b32 func_retval0) vprintf
(
	.param .b64 vprintf_param_0,
	.param .b64 vprintf_param_1
)
;
.global .align 1 .b8 $str[21] = {72, 101, 108, 108, 111, 32, 87, 111, 114, 108, 100, 32, 102, 114, 111, 109, 32, 71, 80, 85};

.visible .entry _Z10cuda_hellov()
{
	.reg .b32 	%r<3>;
	.reg .b64 	%rd<3>;

	mov.u64 	%rd1, $str;
	cvta.global.u64 	%rd2, %rd1;
	{ // callseq 0, 0
	.param .b64 param0;
	st.param.b64 	[param0], %rd2;
	.param .b64 param1;
	st.param.b64 	[param1], 0;
	.param .b32 retval0;
	call.uni (retval0), 
	vprintf, 
	(
	param0, 
	param1
	);
	ld.param.b32 	%r1, [retval0];
	} // callseq 0
	ret;

}


// ===== COMPILED SASS (sm_100) =====

	.target	sm_100

	.elftype	@"ET_EXEC"


//--------------------- .note.nv.tkinfo           --------------------------
	.section	.note.nv.tkinfo,"",@"SHT_NOTE"
	.sectionflags	@"SHF_NOTE_NV_TKINFO"
	.tkinfo
        /*0018*/ 	.word	0x00000002
        /*0030*/ 	.string	""
        /*0030*/ 	.string	"ptxas"
        /*0030*/ 	.string	"Cuda compilation tools, release 13.0, V13.0.88"
        /*0030*/ 	.string	"Build cuda_13.0.r13.0/compiler.36424714_0"
        /*0030*/ 	.string	"-arch sm_100 -m 64 "



//--------------------- .note.nv.cuinfo           --------------------------
	.section	.note.nv.cuinfo,"",@"SHT_NOTE"
	.sectionflags	@"SHF_NOTE_NV_CUINFO"
        /*0018*/ 	.short	0x0002
        /*001a*/ 	.short	0x0064
        /*001c*/ 	.short	0x0082
	.zero		2


//--------------------- .nv.info                  --------------------------
	.section	.nv.info,"",@"SHT_CUDA_INFO"
	.align	4


	//----- nvinfo : EIATTR_REGCOUNT
	.align		4
        /*0000*/ 	.byte	0x04, 0x2f
        /*0002*/ 	.short	(.L_2 - .L_1)
	.align		4
.L_1:
        /*0004*/ 	.word	index@(_Z10cuda_hellov)
        /*0008*/ 	.word	0x00000018


	//----- nvinfo : EIATTR_FRAME_SIZE
	.align		4
.L_2:
        /*000c*/ 	.byte	0x04, 0x11
        /*000e*/ 	.short	(.L_4 - .L_3)
	.align		4
.L_3:
        /*0010*/ 	.word	index@(_Z10cuda_hellov)
        /*0014*/ 	.word	0x00000000


	//----- nvinfo : EIATTR_MIN_STACK_SIZE
	.align		4
.L_4:
        /*0018*/ 	.byte	0x04, 0x12
        /*001a*/ 	.short	(.L_6 - .L_5)
	.align		4
.L_5:
        /*001c*/ 	.word	index@(_Z10cuda_hellov)
        /*0020*/ 	.word	0x00000000
.L_6:


//--------------------- .nv.compat                --------------------------
	.section	.nv.compat,"",@"SHT_CUDA_COMPAT_INFO"
	.align	4
        /*0000*/ 	.byte	0x02, 0x09, 0x00, 0x00, 0x02, 0x02, 0x01, 0x00, 0x02, 0x05, 0x05, 0x00, 0x03, 0x07, 0x01, 0x01
        /*0010*/ 	.byte	0x02, 0x03, 0x00, 0x00, 0x02, 0x06, 0x01, 0x00, 0x04, 0x0b, 0x08, 0x00, 0x09, 0x00, 0x00, 0x00
        /*0020*/ 	.byte	0x00, 0x00, 0x00, 0x00


//--------------------- .nv.info._Z10cuda_hellov  --------------------------
	.section	.nv.info._Z10cuda_hellov,"",@"SHT_CUDA_INFO"
	.sectionflags	@""
	.align	4


	//----- nvinfo : EIATTR_CUDA_API_VERSION
	.align		4
        /*0000*/ 	.byte	0x04, 0x37
        /*0002*/ 	.short	(.L_8 - .L_7)
.L_7:
        /*0004*/ 	.word	0x00000082


	//----- nvinfo : EIATTR_SPARSE_MMA_MASK
	.align		4
.L_8:
        /*0008*/ 	.byte	0x03, 0x50
        /*000a*/ 	.short	0x0000


	//----- nvinfo : EIATTR_MAXREG_COUNT
	.align		4
        /*000c*/ 	.byte	0x03, 0x1b
        /*000e*/ 	.short	0x00ff


	//----- nvinfo : EIATTR_EXTERNS
	.align		4
        /*0010*/ 	.byte	0x04, 0x0f
        /*0012*/ 	.short	(.L_10 - .L_9)


	//   ....[0]....
	.align		4
.L_9:
        /*0014*/ 	.word	index@(vprintf)


	//----- nvinfo : EIATTR_MERCURY_ISA_VERSION
	.align		4
.L_10:
        /*0018*/ 	.byte	0x03, 0x5f
        /*001a*/ 	.short	0x0101


	//----- nvinfo : EIATTR_VRC_CTA_INIT_COUNT
	.align		4
        /*001c*/ 	.byte	0x02, 0x4a
	.zero		1
	.zero		1


	//----- nvinfo : EIATTR_SYSCALL_OFFSETS
	.align		4
        /*0020*/ 	.byte	0x04, 0x46
        /*0022*/ 	.short	(.L_12 - .L_11)


	//   ....[0]....
.L_11:
        /*0024*/ 	.word	0x00000080


	//----- nvinfo : EIATTR_EXIT_INSTR_OFFSETS
	.align		4
.L_12:
        /*0028*/ 	.byte	0x04, 0x1c
        /*002a*/ 	.short	(.L_14 - .L_13)


	//   ....[0]....
.L_13:
        /*002c*/ 	.word	0x00000090


	//----- nvinfo : EIATTR_SW_WAR
	.align		4
.L_14:
        /*0030*/ 	.byte	0x04, 0x36
        /*0032*/ 	.short	(.L_16 - .L_15)
.L_15:
        /*0034*/ 	.word	0x00000008
.L_16:


//--------------------- .nv.callgraph             --------------------------
	.section	.nv.callgraph,"",@"SHT_CUDA_CALLGRAPH"
	.align	4
	.sectionentsize	8
	.align		4
        /*0000*/ 	.word	0x00000000
	.align		4
        /*0004*/ 	.word	0xffffffff
	.align		4
        /*0008*/ 	.word	index@(_Z10cuda_hellov)
	.align		4
        /*000c*/ 	.word	index@(vprintf)
	.align		4
        /*0010*/ 	.word	0x00000000
	.align		4
        /*0014*/ 	.word	0xfffffffe
	.align		4
        /*0018*/ 	.word	0x00000000
	.align		4
        /*001c*/ 	.word	0xfffffffd
	.align		4
        /*0020*/ 	.word	0x00000000
	.align		4
        /*0024*/ 	.word	0xfffffffc


//--------------------- .nv.constant4             --------------------------
	.section	.nv.constant4,"a",@progbits
	.align	8
	.align		8
.nv.constant4:
        /*0000*/ 	.dword	vprintf
	.align		8
        /*0008*/ 	.dword	$str


//--------------------- .text._Z10cuda_hellov     --------------------------
	.section	.text._Z10cuda_hellov,"ax",@progbits
	.align	128
        .global         _Z10cuda_hellov
        .type           _Z10cuda_hellov,@function
        .size           _Z10cuda_hellov,(.L_x_2 - _Z10cuda_hellov)
        .other          _Z10cuda_hellov,@"STO_CUDA_ENTRY STV_DEFAULT"
_Z10cuda_hellov:
.text._Z10cuda_hellov:
[----:B------:R-:W0:Y:S01]  /*0000*/  LDC R1, c[0x0][0x37c] ;  /* 0x0000df00ff017b82 */ /* 0x000e220000000800 */
[----:B------:R-:W-:Y:S01]  /*0010*/  MOV R0, 0x0 ;  /* 0x0000000000007802 */ /* 0x000fe20000000f00 */
[----:B------:R-:W1:Y:S01]  /*0020*/  LDCU.64 UR4, c[0x4][0x8] ;  /* 0x01000100ff0477ac */ /* 0x000e620008000a00 */
[----:B------:R-:W-:-:S05]  /*0030*/  CS2R R6, SRZ ;  /* 0x0000000000067805 */ /* 0x000fca000001ff00 */
[----:B------:R2:W3:Y:S01]  /*0040*/  LDC.64 R2, c[0x4][R0] ;  /* 0x0100000000027b82 */ /* 0x0004e20000000a00 */
[----:B-1----:R-:W-:Y:S02]  /*0050*/  IMAD.U32 R4, RZ, RZ, UR4 ;  /* 0x00000004ff047e24 */ /* 0x002fe4000f8e00ff */
[----:B--2---:R-:W-:-:S07]  /*0060*/  IMAD.U32 R5, RZ, RZ, UR5 ;  /* 0x00000005ff057e24 */ /* 0x004fce000f8e00ff */
[----:B------:R-:W-:-:S07]  /*0070*/  LEPC R20, `(.L_x_0) ;  /* 0x000000001014794e */ /* 0x000fce0000000000 */
[----:B0--3--:R-:W-:Y:S05]  /*0080*/  CALL.ABS.NOINC R2 ;  /* 0x0000000002007343 */ /* 0x009fea0003c00000 */
.L_x_0:
[----:B------:R-:W-:Y:S05]  /*0090*/  EXIT ;  /* 0x000000000000794d */ /* 0x000fea0003800000 */
.L_x_1:
[----:B------:R-:W-:-:S00]  /*00a0*/  BRA `(.L_x_1) ;  /* 0xfffffffc00fc7947 */ /* 0x000fc0000383ffff */
[----:B------:R-:W-:-:S00]  /*00b0*/  NOP ;  /* 0x0000000000007918 */ /* 0x000fc00000000000 */
        /* <DEDUP_REMOVED lines=12> */
.L_x_2:


//--------------------- .nv.global.init           --------------------------
	.section	.nv.global.init,"aw",@progbits
.nv.global.init:
	.type		$str,@object
	.size		$str,(.L_0 - $str)
$str:
        /*0000*/ 	.byte	0x48, 0x65, 0x6c, 0x6c, 0x6f, 0x20, 0x57, 0x6f, 0x72, 0x6c, 0x64, 0x20, 0x66, 0x72, 0x6f, 0x6d
        /*0010*/ 	.byte	0x20, 0x47, 0x50, 0x55, 0x00
.L_0:


//--------------------- .nv.shared.reserved.0     --------------------------
	.section	.nv.shared.reserved.0,"aw",@nobits
	.weak		__nv_reservedSMEM_offset_0_alias
	.size		__nv_reservedSMEM_offset_0_alias, 0, 64
	.other		__nv_reservedSMEM_offset_0_alias,@"STO_CUDA_RESERVED_SHARED STV_DEFAULT"
__nv_reservedSMEM_offset_0_alias:
	.zero		0
	.zero		64


//--------------------- .nv.constant0._Z10cuda_hellov --------------------------
	.section	.nv.constant0._Z10cuda_hellov,"a",@progbits
	.sectionflags	@""
	.align	4
.nv.constant0._Z10cuda_hellov:
	.zero		896


//--------------------- SYMBOLS --------------------------

	.type		.nv.reservedSmem.offset0,@object
	.size		.nv.reservedSmem.offset0,0x4
	.type		vprintf,@function
